	.headerflags	@"EF_CUDA_TEXMODE_UNIFIED EF_CUDA_64BIT_ADDRESS EF_CUDA_ACCELERATORS EF_CUDA_SM90 EF_CUDA_VIRTUAL_SM(EF_CUDA_SM90)"
	.elftype	@"ET_EXEC"


//--------------------- .nv.info                  --------------------------
	.section	.nv.info,"",@"SHT_CUDA_INFO"
	.align	4


	//----- nvinfo : EIATTR_REGCOUNT
	.align		4
        /*0000*/ 	.byte	0x04, 0x2f
        /*0002*/ 	.short	(.L_3 - .L_2)
	.align		4
.L_2:
        /*0004*/ 	.word	index@(triton_poi_fused__native_batch_norm_legit_no_training_constant_pad_nd_relu_24)
        /*0008*/ 	.word	0x00000018


	//----- nvinfo : EIATTR_MIN_STACK_SIZE
	.align		4
.L_3:
        /*000c*/ 	.byte	0x04, 0x12
        /*000e*/ 	.short	(.L_5 - .L_4)
	.align		4
.L_4:
        /*0010*/ 	.word	index@(triton_poi_fused__native_batch_norm_legit_no_training_constant_pad_nd_relu_24)
        /*0014*/ 	.word	0x00000000


	//----- nvinfo : EIATTR_FRAME_SIZE
	.align		4
.L_5:
        /*0018*/ 	.byte	0x04, 0x11
        /*001a*/ 	.short	(.L_7 - .L_6)
	.align		4
.L_6:
        /*001c*/ 	.word	index@(triton_poi_fused__native_batch_norm_legit_no_training_constant_pad_nd_relu_24)
        /*0020*/ 	.word	0x00000000


	//----- nvinfo : EIATTR_MIN_STACK_SIZE
	.align		4
.L_7:
        /*0024*/ 	.byte	0x04, 0x12
        /*0026*/ 	.short	(.L_9 - .L_8)
	.align		4
.L_8:
        /*0028*/ 	.word	index@(triton_poi_fused__native_batch_norm_legit_no_training_constant_pad_nd_relu_24)
        /*002c*/ 	.word	0x00000000
.L_9:


//--------------------- .nv.info.triton_poi_fused__native_batch_norm_legit_no_training_constant_pad_nd_relu_24 --------------------------
	.section	.nv.info.triton_poi_fused__native_batch_norm_legit_no_training_constant_pad_nd_relu_24,"",@"SHT_CUDA_INFO"
	.sectionflags	@""
	.align	4


	//----- nvinfo : EIATTR_CUDA_API_VERSION
	.align		4
        /*0000*/ 	.byte	0x04, 0x37
        /*0002*/ 	.short	(.L_11 - .L_10)
.L_10:
        /*0004*/ 	.word	0x0000007c


	//----- nvinfo : EIATTR_KPARAM_INFO
	.align		4
.L_11:
        /*0008*/ 	.byte	0x04, 0x17
        /*000a*/ 	.short	(.L_13 - .L_12)
.L_12:
        /*000c*/ 	.word	0x00000000
        /*0010*/ 	.short	0x0006
        /*0012*/ 	.short	0x0030
        /*0014*/ 	.byte	0x00, 0xf0, 0x11, 0x00


	//----- nvinfo : EIATTR_KPARAM_INFO
	.align		4
.L_13:
        /*0018*/ 	.byte	0x04, 0x17
        /*001a*/ 	.short	(.L_15 - .L_14)
.L_14:
        /*001c*/ 	.word	0x00000000
        /*0020*/ 	.short	0x0005
        /*0022*/ 	.short	0x0028
        /*0024*/ 	.byte	0x00, 0xf4, 0x21, 0x00


	//----- nvinfo : EIATTR_KPARAM_INFO
	.align		4
.L_15:
        /*0028*/ 	.byte	0x04, 0x17
        /*002a*/ 	.short	(.L_17 - .L_16)
.L_16:
        /*002c*/ 	.word	0x00000000
        /*0030*/ 	.short	0x0004
        /*0032*/ 	.short	0x0020
        /*0034*/ 	.byte	0x00, 0xf4, 0x21, 0x00


	//----- nvinfo : EIATTR_KPARAM_INFO
	.align		4
.L_17:
        /*0038*/ 	.byte	0x04, 0x17
        /*003a*/ 	.short	(.L_19 - .L_18)
.L_18:
        /*003c*/ 	.word	0x00000000
        /*0040*/ 	.short	0x0003
        /*0042*/ 	.short	0x0018
        /*0044*/ 	.byte	0x00, 0xf4, 0x21, 0x00


	//----- nvinfo : EIATTR_KPARAM_INFO
	.align		4
.L_19:
        /*0048*/ 	.byte	0x04, 0x17
        /*004a*/ 	.short	(.L_21 - .L_20)
.L_20:
        /*004c*/ 	.word	0x00000000
        /*0050*/ 	.short	0x0002
        /*0052*/ 	.short	0x0010
        /*0054*/ 	.byte	0x00, 0xf4, 0x21, 0x00


	//----- nvinfo : EIATTR_KPARAM_INFO
	.align		4
.L_21:
        /*0058*/ 	.byte	0x04, 0x17
        /*005a*/ 	.short	(.L_23 - .L_22)
.L_22:
        /*005c*/ 	.word	0x00000000
        /*0060*/ 	.short	0x0001
        /*0062*/ 	.short	0x0008
        /*0064*/ 	.byte	0x00, 0xf4, 0x21, 0x00


	//----- nvinfo : EIATTR_KPARAM_INFO
	.align		4
.L_23:
        /*0068*/ 	.byte	0x04, 0x17
        /*006a*/ 	.short	(.L_25 - .L_24)
.L_24:
        /*006c*/ 	.word	0x00000000
        /*0070*/ 	.short	0x0000
        /*0072*/ 	.short	0x0000
        /*0074*/ 	.byte	0x00, 0xf4, 0x21, 0x00


	//----- nvinfo : EIATTR_SPARSE_MMA_MASK
	.align		4
.L_25:
        /*0078*/ 	.byte	0x03, 0x50
        /*007a*/ 	.short	0x0000


	//----- nvinfo : EIATTR_MAXREG_COUNT
	.align		4
        /*007c*/ 	.byte	0x03, 0x1b
        /*007e*/ 	.short	0x00ff


	//----- nvinfo : EIATTR_EXIT_INSTR_OFFSETS
	.align		4
        /*0080*/ 	.byte	0x04, 0x1c
        /*0082*/ 	.short	(.L_27 - .L_26)


	//   ....[0]....
.L_26:
        /*0084*/ 	.word	0x00000690


	//   ....[1]....
        /*0088*/ 	.word	0x000006b0


	//----- nvinfo : EIATTR_REQNTID
	.align		4
.L_27:
        /*008c*/ 	.byte	0x04, 0x10
        /*008e*/ 	.short	(.L_29 - .L_28)
.L_28:
        /*0090*/ 	.word	0x00000080
        /*0094*/ 	.word	0x00000001
        /*0098*/ 	.word	0x00000001


	//----- nvinfo : EIATTR_CBANK_PARAM_SIZE
	.align		4
.L_29:
        /*009c*/ 	.byte	0x03, 0x19
        /*009e*/ 	.short	0x0034


	//----- nvinfo : EIATTR_PARAM_CBANK
	.align		4
        /*00a0*/ 	.byte	0x04, 0x0a
        /*00a2*/ 	.short	(.L_31 - .L_30)
	.align		4
.L_30:
        /*00a4*/ 	.word	index@(.nv.constant0.triton_poi_fused__native_batch_norm_legit_no_training_constant_pad_nd_relu_24)
        /*00a8*/ 	.short	0x0210
        /*00aa*/ 	.short	0x0034


	//----- nvinfo : EIATTR_SW_WAR
	.align		4
.L_31:
        /*00ac*/ 	.byte	0x04, 0x36
        /*00ae*/ 	.short	(.L_33 - .L_32)
.L_32:
        /*00b0*/ 	.word	0x00000008
.L_33:


//--------------------- .nv.callgraph             --------------------------
	.section	.nv.callgraph,"",@"SHT_CUDA_CALLGRAPH"
	.align	4
	.sectionentsize	8
	.align		4
        /*0000*/ 	.word	0x00000000
	.align		4
        /*0004*/ 	.word	0xffffffff
	.align		4
        /*0008*/ 	.word	0x00000000
	.align		4
        /*000c*/ 	.word	0xfffffffe
	.align		4
        /*0010*/ 	.word	0x00000000
	.align		4
        /*0014*/ 	.word	0xfffffffd
	.align		4
        /*0018*/ 	.word	0x00000000
	.align		4
        /*001c*/ 	.word	0xfffffffc


//--------------------- .nv.constant4             --------------------------
	.section	.nv.constant4,"a",@progbits
	.align	8
	.align		8
.nv.constant4:
        /*0000*/ 	.dword	_$_str
	.align		8
        /*0008*/ 	.dword	_$_str_$_2


//--------------------- .text.triton_poi_fused__native_batch_norm_legit_no_training_constant_pad_nd_relu_24 --------------------------
	.section	.text.triton_poi_fused__native_batch_norm_legit_no_training_constant_pad_nd_relu_24,"ax",@progbits
	.align	128
        .global         triton_poi_fused__native_batch_norm_legit_no_training_constant_pad_nd_relu_24
        .type           triton_poi_fused__native_batch_norm_legit_no_training_constant_pad_nd_relu_24,@function
        .size           triton_poi_fused__native_batch_norm_legit_no_training_constant_pad_nd_relu_24,(.L_x_1 - triton_poi_fused__native_batch_norm_legit_no_training_constant_pad_nd_relu_24)
        .other          triton_poi_fused__native_batch_norm_legit_no_training_constant_pad_nd_relu_24,@"STO_CUDA_ENTRY STV_DEFAULT"
triton_poi_fused__native_batch_norm_legit_no_training_constant_pad_nd_relu_24:
.text.triton_poi_fused__native_batch_norm_legit_no_training_constant_pad_nd_relu_24:
[----:B------:R-:W0:Y:S02]  /*0000*/  LDC R1, c[0x0][0x28] ;  /* 0x00000a00ff017b82 */ /* 0x000e240000000800 */
[----:B------:R-:W1:Y:S01]  /*0010*/  S2R R0, SR_TID.X ;  /* 0x0000000000007919 */ /* 0x000e620000002100 */
[----:B------:R-:W-:Y:S01]  /*0020*/  IMAD.MOV.U32 R2, RZ, RZ, RZ ;  /* 0x000000ffff027224 */ /* 0x000fe200078e00ff */
[----:B------:R-:W-:Y:S01]  /*0030*/  ULDC.64 UR4, c[0x0][0x208] ;  /* 0x0000820000047ab9 */ /* 0x000fe20000000a00 */
[----:B------:R-:W2:Y:S01]  /*0040*/  LDC.64 R12, c[0x0][0x228] ;  /* 0x00008a00ff0c7b82 */ /* 0x000ea20000000a00 */
[----:B------:R-:W3:Y:S01]  /*0050*/  S2R R3, SR_CTAID.X ;  /* 0x0000000000037919 */ /* 0x000ee20000002500 */
[----:B------:R-:W-:Y:S01]  /*0060*/  ULDC.64 UR6, c[0x0][0x210] ;  /* 0x0000840000067ab9 */ /* 0x000fe20000000a00 */
[----:B-1----:R-:W-:-:S05]  /*0070*/  IMAD.SHL.U32 R0, R0, 0x2, RZ ;  /* 0x0000000200007824 */ /* 0x002fca00078e00ff */
[----:B------:R-:W-:-:S05]  /*0080*/  LOP3.LUT R0, R0, 0xfe, RZ, 0xc0, !PT ;  /* 0x000000fe00007812 */ /* 0x000fca00078ec0ff */
[----:B---3--:R-:W-:-:S04]  /*0090*/  IMAD R3, R3, 0x100, R0 ;  /* 0x0000010003037824 */ /* 0x008fc800078e0200 */
[----:B------:R-:W-:-:S04]  /*00a0*/  IMAD.HI R4, R3, 0x2e8ba2e9, RZ ;  /* 0x2e8ba2e903047827 */ /* 0x000fc800078e02ff */
[----:B------:R-:W-:Y:S01]  /*00b0*/  IMAD.HI R0, R3, -0x50c52239, R2 ;  /* 0xaf3addc703007827 */ /* 0x000fe200078e0202 */
[----:B------:R-:W-:-:S04]  /*00c0*/  SHF.R.U32.HI R7, RZ, 0x1f, R4 ;  /* 0x0000001fff077819 */ /* 0x000fc80000011604 */
[----:B------:R-:W-:Y:S02]  /*00d0*/  SHF.R.U32.HI R5, RZ, 0x1f, R0 ;  /* 0x0000001fff057819 */ /* 0x000fe40000011600 */
[----:B------:R-:W-:Y:S02]  /*00e0*/  LEA.HI.SX32 R2, R4, R7, 0x1e ;  /* 0x0000000704027211 */ /* 0x000fe400078ff2ff */
[----:B------:R-:W-:-:S03]  /*00f0*/  LEA.HI.SX32 R11, R0, R5, 0x18 ;  /* 0x00000005000b7211 */ /* 0x000fc600078fc2ff */
[----:B------:R-:W-:-:S04]  /*0100*/  IMAD.HI R4, R2, 0x78787879, RZ ;  /* 0x7878787902047827 */ /* 0x000fc800078e02ff */
[----:B------:R-:W-:Y:S01]  /*0110*/  IMAD.HI R0, R11, 0x78787879, RZ ;  /* 0x787878790b007827 */ /* 0x000fe200078e02ff */
[----:B------:R-:W-:-:S04]  /*0120*/  SHF.R.U32.HI R7, RZ, 0x1f, R4 ;  /* 0x0000001fff077819 */ /* 0x000fc80000011604 */
[----:B------:R-:W-:Y:S02]  /*0130*/  SHF.R.U32.HI R5, RZ, 0x1f, R0 ;  /* 0x0000001fff057819 */ /* 0x000fe40000011600 */
[----:B------:R-:W-:Y:S02]  /*0140*/  LEA.HI.SX32 R9, R4, R7, 0x1d ;  /* 0x0000000704097211 */ /* 0x000fe400078feaff */
[----:B------:R-:W-:Y:S01]  /*0150*/  LEA.HI.SX32 R0, R0, R5, 0x1d ;  /* 0x0000000500007211 */ /* 0x000fe200078feaff */
[----:B------:R-:W1:Y:S01]  /*0160*/  LDC.64 R6, c[0x0][0x220] ;  /* 0x00008800ff067b82 */ /* 0x000e620000000a00 */
[----:B------:R-:W-:Y:S01]  /*0170*/  CS2R R4, SRZ ;  /* 0x0000000000047805 */ /* 0x000fe2000001ff00 */
[----:B------:R-:W-:Y:S02]  /*0180*/  IMAD R9, R9, -0x11, R2 ;  /* 0xffffffef09097824 */ /* 0x000fe400078e0202 */
[----:B------:R-:W-:Y:S02]  /*0190*/  IMAD R10, R0, -0x11, R11 ;  /* 0xffffffef000a7824 */ /* 0x000fe400078e020b */
[----:B------:R-:W-:-:S03]  /*01a0*/  IMAD R0, R2, -0x16, R3 ;  /* 0xffffffea02007824 */ /* 0x000fc600078e0203 */
[----:B------:R-:W-:-:S04]  /*01b0*/  VIMNMX R9, R10, R9, PT ;  /* 0x000000090a097248 */ /* 0x000fc80003fe0100 */
[----:B------:R-:W-:-:S04]  /*01c0*/  ISETP.GT.AND P0, PT, R9, RZ, PT ;  /* 0x000000ff0900720c */ /* 0x000fc80003f04270 */
[----:B------:R-:W-:Y:S01]  /*01d0*/  ISETP.LT.AND P1, PT, R3, 0x6358, P0 ;  /* 0x000063580300780c */ /* 0x000fe20000721270 */
[----:B-1----:R-:W-:-:S12]  /*01e0*/  IMAD.WIDE R6, R0, 0x4, R6 ;  /* 0x0000000400067825 */ /* 0x002fd800078e0206 */
[----:B------:R1:W3:Y:S01]  /*01f0*/  @P1 LDG.E.EL.64 R4, desc[UR4][R6.64] ;  /* 0x0000000406041981 */ /* 0x0002e2000c2e1b00 */
[----:B------:R-:W-:Y:S02]  /*0200*/  IMAD.MOV.U32 R2, RZ, RZ, RZ ;  /* 0x000000ffff027224 */ /* 0x000fe400078e00ff */
[--C-:B------:R-:W-:Y:S02]  /*0210*/  IMAD R14, R11, -0x176, R3.reuse ;  /* 0xfffffe8a0b0e7824 */ /* 0x100fe400078e0203 */
[----:B------:R-:W-:-:S04]  /*0220*/  IMAD.HI R2, R3, -0x5b13e3f9, R2 ;  /* 0xa4ec1c0703027827 */ /* 0x000fc800078e0202 */
[----:B------:R-:W-:Y:S01]  /*0230*/  IMAD R15, R10, 0x160, RZ ;  /* 0x000001600a0f7824 */ /* 0x000fe200078e02ff */
[----:B------:R-:W-:Y:S01]  /*0240*/  SHF.R.U32.HI R9, RZ, 0x1f, R2 ;  /* 0x0000001fff097819 */ /* 0x000fe20000011602 */
[----:B------:R-:W4:Y:S03]  /*0250*/  LDC.64 R10, c[0x0][0x230] ;  /* 0x00008c00ff0a7b82 */ /* 0x000f260000000a00 */
[----:B------:R-:W-:-:S05]  /*0260*/  LEA.HI.SX32 R2, R2, R9, 0x14 ;  /* 0x0000000902027211 */ /* 0x000fca00078fa2ff */
[----:B------:R-:W5:Y:S01]  /*0270*/  LDC.64 R8, c[0x0][0x218] ;  /* 0x00008600ff087b82 */ /* 0x000f620000000a00 */
[----:B------:R-:W-:-:S05]  /*0280*/  IMAD R2, R2, 0x1600, RZ ;  /* 0x0000160002027824 */ /* 0x000fca00078e02ff */
[--C-:B-1----:R-:W-:Y:S02]  /*0290*/  SHF.R.S32.HI R6, RZ, 0x1f, R2.reuse ;  /* 0x0000001fff067819 */ /* 0x102fe40000011402 */
[----:B------:R-:W-:Y:S02]  /*02a0*/  IADD3 R2, P2, P3, R15, R14, R2 ;  /* 0x0000000e0f027210 */ /* 0x000fe40007b5e002 */
[----:B------:R-:W-:Y:S02]  /*02b0*/  SHF.R.S32.HI R14, RZ, 0x1f, R14 ;  /* 0x0000001fff0e7819 */ /* 0x000fe4000001140e */
[----:B------:R-:W-:-:S04]  /*02c0*/  SHF.R.S32.HI R15, RZ, 0x1f, R15 ;  /* 0x0000001fff0f7819 */ /* 0x000fc8000001140f */
[----:B------:R-:W-:Y:S02]  /*02d0*/  IADD3.X R15, R15, R14, R6, P2, P3 ;  /* 0x0000000e0f0f7210 */ /* 0x000fe400017e6406 */
[----:B------:R-:W-:Y:S02]  /*02e0*/  CS2R R6, SRZ ;  /* 0x0000000000067805 */ /* 0x000fe4000001ff00 */
[----:B------:R-:W-:-:S04]  /*02f0*/  LEA R20, P2, R2, UR6, 0x2 ;  /* 0x0000000602147c11 */ /* 0x000fc8000f8410ff */
[----:B------:R-:W-:Y:S01]  /*0300*/  LEA.HI.X R21, R2, UR7, R15, 0x2, P2 ;  /* 0x0000000702157c11 */ /* 0x000fe200090f140f */
[----:B-----5:R-:W-:Y:S01]  /*0310*/  IMAD.WIDE R14, R0, 0x4, R8 ;  /* 0x00000004000e7825 */ /* 0x020fe200078e0208 */
[----:B------:R-:W-:-:S04]  /*0320*/  CS2R R8, SRZ ;  /* 0x0000000000087805 */ /* 0x000fc8000001ff00 */
[----:B------:R-:W5:Y:S01]  /*0330*/  @P1 LDG.E.EL.64 R6, desc[UR4][R14.64] ;  /* 0x000000040e061981 */ /* 0x000f62000c2e1b00 */
[C---:B--2---:R-:W-:Y:S01]  /*0340*/  IMAD.WIDE R16, R0.reuse, 0x4, R12 ;  /* 0x0000000400107825 */ /* 0x044fe200078e020c */
[----:B------:R-:W-:Y:S02]  /*0350*/  CS2R R12, SRZ ;  /* 0x00000000000c7805 */ /* 0x000fe4000001ff00 */
[----:B------:R-:W2:Y:S01]  /*0360*/  @P1 LDG.E.64 R8, desc[UR4][R20.64+-0x5d8] ;  /* 0xfffa280414081981 */ /* 0x000ea2000c1e1b00 */
[----:B----4-:R-:W-:Y:S01]  /*0370*/  IMAD.WIDE R18, R0, 0x4, R10 ;  /* 0x0000000400127825 */ /* 0x010fe200078e020a */
[----:B------:R-:W-:-:S04]  /*0380*/  CS2R R10, SRZ ;  /* 0x00000000000a7805 */ /* 0x000fc8000001ff00 */
[----:B------:R-:W4:Y:S04]  /*0390*/  @P1 LDG.E.EL.64 R12, desc[UR4][R18.64] ;  /* 0x00000004120c1981 */ /* 0x000f28000c2e1b00 */
[----:B------:R1:W4:Y:S02]  /*03a0*/  @P1 LDG.E.EL.64 R10, desc[UR4][R16.64] ;  /* 0x00000004100a1981 */ /* 0x000324000c2e1b00 */
[----:B-1----:R-:W-:Y:S01]  /*03b0*/  IMAD.MOV.U32 R17, RZ, RZ, 0x3e800000 ;  /* 0x3e800000ff117424 */ /* 0x002fe200078e00ff */
[----:B---3--:R-:W-:Y:S02]  /*03c0*/  SEL R4, R4, RZ, P1 ;  /* 0x000000ff04047207 */ /* 0x008fe40000800000 */
[----:B------:R-:W-:-:S03]  /*03d0*/  SEL R5, R5, RZ, P1 ;  /* 0x000000ff05057207 */ /* 0x000fc60000800000 */
[----:B------:R-:W-:Y:S02]  /*03e0*/  FADD R4, R4, 0.0010000000474974513054 ;  /* 0x3a83126f04047421 */ /* 0x000fe40000000000 */
[----:B------:R-:W-:Y:S02]  /*03f0*/  FADD R5, R5, 0.0010000000474974513054 ;  /* 0x3a83126f05057421 */ /* 0x000fe40000000000 */
[----:B------:R-:W1:Y:S08]  /*0400*/  MUFU.SQRT R0, R4 ;  /* 0x0000000400007308 */ /* 0x000e700000002000 */
[----:B------:R-:W3:Y:S01]  /*0410*/  MUFU.SQRT R2, R5 ;  /* 0x0000000500027308 */ /* 0x000ee20000002000 */
[----:B-1----:R-:W-:-:S02]  /*0420*/  FSETP.GT.AND P2, PT, R0, 8.50705917302346158658e+37, PT ;  /* 0x7e8000000000780b */ /* 0x002fc40003f44000 */
[----:B------:R-:W-:Y:S02]  /*0430*/  FSETP.GEU.AND P4, PT, R0, 1.175494350822287508e-38, PT ;  /* 0x008000000000780b */ /* 0x000fe40003f8e000 */
[C---:B---3--:R-:W-:Y:S02]  /*0440*/  FSETP.GT.AND P3, PT, R2.reuse, 8.50705917302346158658e+37, PT ;  /* 0x7e8000000200780b */ /* 0x048fe40003f64000 */
[----:B------:R-:W-:-:S07]  /*0450*/  FSETP.GEU.AND P5, PT, R2, 1.175494350822287508e-38, PT ;  /* 0x008000000200780b */ /* 0x000fce0003fae000 */
[----:B------:R-:W-:-:S04]  /*0460*/  @P2 FMUL R0, R0, 0.25 ;  /* 0x3e80000000002820 */ /* 0x000fc80000400000 */
[----:B------:R-:W-:Y:S01]  /*0470*/  @!P4 FMUL R0, R0, 16777216 ;  /* 0x4b8000000000c820 */ /* 0x000fe20000400000 */
[----:B------:R-:W-:-:S05]  /*0480*/  @P3 FMUL R2, R2, 0.25 ;  /* 0x3e80000002023820 */ /* 0x000fca0000400000 */
[----:B------:R-:W1:Y:S01]  /*0490*/  MUFU.RCP R0, R0 ;  /* 0x0000000000007308 */ /* 0x000e620000001000 */
[----:B------:R-:W-:Y:S01]  /*04a0*/  @!P5 FMUL R2, R2, 16777216 ;  /* 0x4b8000000202d820 */ /* 0x000fe20000400000 */
[----:B------:R-:W-:-:S06]  /*04b0*/  FSEL R5, R17, 1, P2 ;  /* 0x3f80000011057808 */ /* 0x000fcc0001000000 */
[----:B------:R-:W3:Y:S01]  /*04c0*/  MUFU.RCP R2, R2 ;  /* 0x0000000200027308 */ /* 0x000ee20000001000 */
[----:B------:R-:W-:Y:S01]  /*04d0*/  @!P4 FMUL R5, R5, 16777216 ;  /* 0x4b8000000505c820 */ /* 0x000fe20000400000 */
[----:B------:R-:W-:Y:S02]  /*04e0*/  FSEL R17, R17, 1, P3 ;  /* 0x3f80000011117808 */ /* 0x000fe40001800000 */
[----:B-----5:R-:W-:Y:S02]  /*04f0*/  SEL R19, R6, RZ, P1 ;  /* 0x000000ff06137207 */ /* 0x020fe40000800000 */
[----:B--2---:R-:W-:Y:S01]  /*0500*/  SEL R6, R8, RZ, P1 ;  /* 0x000000ff08067207 */ /* 0x004fe20000800000 */
[----:B-1----:R-:W-:Y:S01]  /*0510*/  FMUL R15, R0, R5 ;  /* 0x00000005000f7220 */ /* 0x002fe20000400000 */
[----:B------:R-:W-:Y:S01]  /*0520*/  SEL R7, R7, RZ, P1 ;  /* 0x000000ff07077207 */ /* 0x000fe20000800000 */
[----:B------:R-:W-:Y:S01]  /*0530*/  @!P5 FMUL R17, R17, 16777216 ;  /* 0x4b8000001111d820 */ /* 0x000fe20000400000 */
[----:B------:R-:W-:Y:S01]  /*0540*/  SEL R0, R9, RZ, P1 ;  /* 0x000000ff09007207 */ /* 0x000fe20000800000 */
[----:B------:R-:W1:Y:S01]  /*0550*/  LDC.64 R4, c[0x0][0x238] ;  /* 0x00008e00ff047b82 */ /* 0x000e620000000a00 */
[----:B------:R-:W-:Y:S01]  /*0560*/  FADD R6, R6, -R19 ;  /* 0x8000001306067221 */ /* 0x000fe20000000000 */
[----:B---3--:R-:W-:-:S02]  /*0570*/  FMUL R17, R2, R17 ;  /* 0x0000001102117220 */ /* 0x008fc40000400000 */
[----:B------:R-:W-:Y:S01]  /*0580*/  FADD R0, R0, -R7 ;  /* 0x8000000700007221 */ /* 0x000fe20000000000 */
[----:B----4-:R-:W-:Y:S01]  /*0590*/  SEL R10, R10, RZ, P1 ;  /* 0x000000ff0a0a7207 */ /* 0x010fe20000800000 */
[----:B------:R-:W-:Y:S01]  /*05a0*/  FMUL R15, R6, R15 ;  /* 0x0000000f060f7220 */ /* 0x000fe20000400000 */
[----:B------:R-:W-:Y:S01]  /*05b0*/  SEL R11, R11, RZ, P1 ;  /* 0x000000ff0b0b7207 */ /* 0x000fe20000800000 */
[----:B------:R-:W-:Y:S01]  /*05c0*/  FMUL R0, R0, R17 ;  /* 0x0000001100007220 */ /* 0x000fe20000400000 */
[----:B------:R-:W-:Y:S02]  /*05d0*/  SEL R12, R12, RZ, P1 ;  /* 0x000000ff0c0c7207 */ /* 0x000fe40000800000 */
[----:B------:R-:W-:Y:S02]  /*05e0*/  SEL R13, R13, RZ, P1 ;  /* 0x000000ff0d0d7207 */ /* 0x000fe40000800000 */
[----:B------:R-:W-:Y:S01]  /*05f0*/  ISETP.GE.AND P3, PT, R3, 0x6358, PT ;  /* 0x000063580300780c */ /* 0x000fe20003f66270 */
[----:B------:R-:W-:-:S02]  /*0600*/  FFMA R12, R15, R10, R12 ;  /* 0x0000000a0f0c7223 */ /* 0x000fc4000000000c */
[----:B------:R-:W-:-:S03]  /*0610*/  FFMA R13, R0, R11, R13 ;  /* 0x0000000b000d7223 */ /* 0x000fc6000000000d */
[C---:B------:R-:W-:Y:S02]  /*0620*/  FSETP.GEU.AND P1, PT, R12.reuse, RZ, PT ;  /* 0x000000ff0c00720b */ /* 0x040fe40003f2e000 */
[C---:B------:R-:W-:Y:S02]  /*0630*/  FSETP.GEU.AND P2, PT, R13.reuse, RZ, PT ;  /* 0x000000ff0d00720b */ /* 0x040fe40003f4e000 */
[----:B------:R-:W-:Y:S02]  /*0640*/  FSEL R12, R12, RZ, P1 ;  /* 0x000000ff0c0c7208 */ /* 0x000fe40000800000 */
[----:B------:R-:W-:Y:S01]  /*0650*/  FSEL R13, R13, RZ, P2 ;  /* 0x000000ff0d0d7208 */ /* 0x000fe20001000000 */
[----:B-1----:R-:W-:Y:S01]  /*0660*/  IMAD.WIDE R4, R3, 0x4, R4 ;  /* 0x0000000403047825 */ /* 0x002fe200078e0204 */
[----:B------:R-:W-:Y:S02]  /*0670*/  SEL R12, R12, RZ, P0 ;  /* 0x000000ff0c0c7207 */ /* 0x000fe40000000000 */
[----:B------:R-:W-:Y:S01]  /*0680*/  SEL R13, R13, RZ, P0 ;  /* 0x000000ff0d0d7207 */ /* 0x000fe20000000000 */
[----:B------:R-:W-:Y:S06]  /*0690*/  @P3 EXIT ;  /* 0x000000000000394d */ /* 0x000fec0003800000 */
[----:B------:R-:W-:Y:S01]  /*06a0*/  STG.E.64 desc[UR4][R4.64], R12 ;  /* 0x0000000c04007986 */ /* 0x000fe2000c101b04 */
[----:B------:R-:W-:Y:S05]  /*06b0*/  EXIT ;  /* 0x000000000000794d */ /* 0x000fea0003800000 */
.L_x_0:
[----:B------:R-:W-:-:S00]  /*06c0*/  BRA `(.L_x_0) ;  /* 0xfffffffc00fc7947 */ /* 0x000fc0000383ffff */
[----:B------:R-:W-:-:S00]  /*06d0*/  NOP ;  /* 0x0000000000007918 */ /* 0x000fc00000000000 */
        /* <DEDUP_REMOVED lines=10> */
.L_x_1:


//--------------------- .nv.global.init           --------------------------
	.section	.nv.global.init,"aw",@progbits
.nv.global.init:
	.type		_$_str,@object
	.size		_$_str,(_$_str_$_2 - _$_str)
_$_str:
        /*0000*/ 	.byte	0x5f, 0x5f, 0x43, 0x55, 0x44, 0x41, 0x5f, 0x46, 0x54, 0x5a, 0x00
	.type		_$_str_$_2,@object
	.size		_$_str_$_2,(.L_1 - _$_str_$_2)
_$_str_$_2:
        /*000b*/ 	.byte	0x5f, 0x5f, 0x43, 0x55, 0x44, 0x41, 0x5f, 0x50, 0x52, 0x45, 0x43, 0x5f, 0x53, 0x51, 0x52, 0x54
        /*001b*/ 	.byte	0x00
.L_1:


//--------------------- .nv.constant0.triton_poi_fused__native_batch_norm_legit_no_training_constant_pad_nd_relu_24 --------------------------
	.section	.nv.constant0.triton_poi_fused__native_batch_norm_legit_no_training_constant_pad_nd_relu_24,"a",@progbits
	.sectionflags	@""
	.align	4
.nv.constant0.triton_poi_fused__native_batch_norm_legit_no_training_constant_pad_nd_relu_24:
	.zero		580
